//
// Generated by NVIDIA NVVM Compiler
//
// Compiler Build ID: CL-36424714
// Cuda compilation tools, release 13.0, V13.0.88
// Based on NVVM 20.0.0
//

.version 9.0
.target sm_100
.address_size 64

	// .globl	_Z6GPU_fnPiS_S_

.visible .entry _Z6GPU_fnPiS_S_(
	.param .u64 .ptr .align 1 _Z6GPU_fnPiS_S__param_0,
	.param .u64 .ptr .align 1 _Z6GPU_fnPiS_S__param_1,
	.param .u64 .ptr .align 1 _Z6GPU_fnPiS_S__param_2
)
{
	.reg .b32 	%r<9>;
	.reg .b64 	%rd<11>;

	ld.param.u64 	%rd1, [_Z6GPU_fnPiS_S__param_0];
	ld.param.u64 	%rd2, [_Z6GPU_fnPiS_S__param_1];
	ld.param.u64 	%rd3, [_Z6GPU_fnPiS_S__param_2];
	cvta.to.global.u64 	%rd4, %rd3;
	cvta.to.global.u64 	%rd5, %rd2;
	cvta.to.global.u64 	%rd6, %rd1;
	mov.u32 	%r1, %ctaid.x;
	mov.u32 	%r2, %ntid.x;
	mov.u32 	%r3, %tid.x;
	mad.lo.s32 	%r4, %r1, %r2, %r3;
	mul.wide.s32 	%rd7, %r4, 4;
	add.s64 	%rd8, %rd6, %rd7;
	ld.global.u32 	%r5, [%rd8];
	shl.b32 	%r6, %r5, 1;
	add.s64 	%rd9, %rd5, %rd7;
	ld.global.u32 	%r7, [%rd9];
	add.s32 	%r8, %r6, %r7;
	add.s64 	%rd10, %rd4, %rd7;
	st.global.u32 	[%rd10], %r8;
	ret;

}


// ===== COMPILED SASS (sm_100) =====

	.target	sm_100

	.elftype	@"ET_EXEC"


//--------------------- .note.nv.tkinfo           --------------------------
	.section	.note.nv.tkinfo,"",@"SHT_NOTE"
	.sectionflags	@"SHF_NOTE_NV_TKINFO"
	.tkinfo
        /*0018*/ 	.word	0x00000002
        /*0030*/ 	.string	""
        /*0030*/ 	.string	"ptxas"
        /*0030*/ 	.string	"Cuda compilation tools, release 13.0, V13.0.88"
        /*0030*/ 	.string	"Build cuda_13.0.r13.0/compiler.36424714_0"
        /*0030*/ 	.string	"-arch sm_100 -m 64 "



//--------------------- .note.nv.cuinfo           --------------------------
	.section	.note.nv.cuinfo,"",@"SHT_NOTE"
	.sectionflags	@"SHF_NOTE_NV_CUINFO"
        /*0018*/ 	.short	0x0002
        /*001a*/ 	.short	0x0064
        /*001c*/ 	.short	0x0082
	.zero		2


//--------------------- .nv.info                  --------------------------
	.section	.nv.info,"",@"SHT_CUDA_INFO"
	.align	4


	//----- nvinfo : EIATTR_REGCOUNT
	.align		4
        /*0000*/ 	.byte	0x04, 0x2f
        /*0002*/ 	.short	(.L_1 - .L_0)
	.align		4
.L_0:
        /*0004*/ 	.word	index@(_Z6GPU_fnPiS_S_)
        /*0008*/ 	.word	0x0000000c


	//----- nvinfo : EIATTR_FRAME_SIZE
	.align		4
.L_1:
        /*000c*/ 	.byte	0x04, 0x11
        /*000e*/ 	.short	(.L_3 - .L_2)
	.align		4
.L_2:
        /*0010*/ 	.word	index@(_Z6GPU_fnPiS_S_)
        /*0014*/ 	.word	0x00000000


	//----- nvinfo : EIATTR_MIN_STACK_SIZE
	.align		4
.L_3:
        /*0018*/ 	.byte	0x04, 0x12
        /*001a*/ 	.short	(.L_5 - .L_4)
	.align		4
.L_4:
        /*001c*/ 	.word	index@(_Z6GPU_fnPiS_S_)
        /*0020*/ 	.word	0x00000000
.L_5:


//--------------------- .nv.compat                --------------------------
	.section	.nv.compat,"",@"SHT_CUDA_COMPAT_INFO"
	.align	4
        /*0000*/ 	.byte	0x02, 0x09, 0x00, 0x00, 0x02, 0x02, 0x01, 0x00, 0x02, 0x05, 0x05, 0x00, 0x03, 0x07, 0x01, 0x01
        /*0010*/ 	.byte	0x02, 0x03, 0x00, 0x00, 0x02, 0x06, 0x01, 0x00, 0x04, 0x0b, 0x08, 0x00, 0x09, 0x00, 0x00, 0x00
        /*0020*/ 	.byte	0x00, 0x00, 0x00, 0x00


//--------------------- .nv.info._Z6GPU_fnPiS_S_  --------------------------
	.section	.nv.info._Z6GPU_fnPiS_S_,"",@"SHT_CUDA_INFO"
	.sectionflags	@""
	.align	4


	//----- nvinfo : EIATTR_CUDA_API_VERSION
	.align		4
        /*0000*/ 	.byte	0x04, 0x37
        /*0002*/ 	.short	(.L_7 - .L_6)
.L_6:
        /*0004*/ 	.word	0x00000082


	//----- nvinfo : EIATTR_KPARAM_INFO
	.align		4
.L_7:
        /*0008*/ 	.byte	0x04, 0x17
        /*000a*/ 	.short	(.L_9 - .L_8)
.L_8:
        /*000c*/ 	.word	0x00000000
        /*0010*/ 	.short	0x0002
        /*0012*/ 	.short	0x0010
        /*0014*/ 	.byte	0x00, 0xf5, 0x21, 0x00


	//----- nvinfo : EIATTR_KPARAM_INFO
	.align		4
.L_9:
        /*0018*/ 	.byte	0x04, 0x17
        /*001a*/ 	.short	(.L_11 - .L_10)
.L_10:
        /*001c*/ 	.word	0x00000000
        /*0020*/ 	.short	0x0001
        /*0022*/ 	.short	0x0008
        /*0024*/ 	.byte	0x00, 0xf5, 0x21, 0x00


	//----- nvinfo : EIATTR_KPARAM_INFO
	.align		4
.L_11:
        /*0028*/ 	.byte	0x04, 0x17
        /*002a*/ 	.short	(.L_13 - .L_12)
.L_12:
        /*002c*/ 	.word	0x00000000
        /*0030*/ 	.short	0x0000
        /*0032*/ 	.short	0x0000
        /*0034*/ 	.byte	0x00, 0xf5, 0x21, 0x00


	//----- nvinfo : EIATTR_SPARSE_MMA_MASK
	.align		4
.L_13:
        /*0038*/ 	.byte	0x03, 0x50
        /*003a*/ 	.short	0x0000


	//----- nvinfo : EIATTR_MAXREG_COUNT
	.align		4
        /*003c*/ 	.byte	0x03, 0x1b
        /*003e*/ 	.short	0x00ff


	//----- nvinfo : EIATTR_MERCURY_ISA_VERSION
	.align		4
        /*0040*/ 	.byte	0x03, 0x5f
        /*0042*/ 	.short	0x0101


	//----- nvinfo : EIATTR_VRC_CTA_INIT_COUNT
	.align		4
        /*0044*/ 	.byte	0x02, 0x4a
	.zero		1
	.zero		1


	//----- nvinfo : EIATTR_EXIT_INSTR_OFFSETS
	.align		4
        /*0048*/ 	.byte	0x04, 0x1c
        /*004a*/ 	.short	(.L_15 - .L_14)


	//   ....[0]....
.L_14:
        /*004c*/ 	.word	0x00000100


	//----- nvinfo : EIATTR_CBANK_PARAM_SIZE
	.align		4
.L_15:
        /*0050*/ 	.byte	0x03, 0x19
        /*0052*/ 	.short	0x0018


	//----- nvinfo : EIATTR_PARAM_CBANK
	.align		4
        /*0054*/ 	.byte	0x04, 0x0a
        /*0056*/ 	.short	(.L_17 - .L_16)
	.align		4
.L_16:
        /*0058*/ 	.word	index@(.nv.constant0._Z6GPU_fnPiS_S_)
        /*005c*/ 	.short	0x0380
        /*005e*/ 	.short	0x0018


	//----- nvinfo : EIATTR_SW_WAR
	.align		4
.L_17:
        /*0060*/ 	.byte	0x04, 0x36
        /*0062*/ 	.short	(.L_19 - .L_18)
.L_18:
        /*0064*/ 	.word	0x00000008
.L_19:


//--------------------- .nv.callgraph             --------------------------
	.section	.nv.callgraph,"",@"SHT_CUDA_CALLGRAPH"
	.align	4
	.sectionentsize	8
	.align		4
        /*0000*/ 	.word	0x00000000
	.align		4
        /*0004*/ 	.word	0xffffffff
	.align		4
        /*0008*/ 	.word	0x00000000
	.align		4
        /*000c*/ 	.word	0xfffffffe
	.align		4
        /*0010*/ 	.word	0x00000000
	.align		4
        /*0014*/ 	.word	0xfffffffd
	.align		4
        /*0018*/ 	.word	0x00000000
	.align		4
        /*001c*/ 	.word	0xfffffffc


//--------------------- .text._Z6GPU_fnPiS_S_     --------------------------
	.section	.text._Z6GPU_fnPiS_S_,"ax",@progbits
	.align	128
        .global         _Z6GPU_fnPiS_S_
        .type           _Z6GPU_fnPiS_S_,@function
        .size           _Z6GPU_fnPiS_S_,(.L_x_1 - _Z6GPU_fnPiS_S_)
        .other          _Z6GPU_fnPiS_S_,@"STO_CUDA_ENTRY STV_DEFAULT"
_Z6GPU_fnPiS_S_:
.text._Z6GPU_fnPiS_S_:
[----:B------:R-:W-:Y:S01]  /*0000*/  LDC R1, c[0x0][0x37c] ;  /* 0x0000df00ff017b82 */ /* 0x000fe20000000800 */
[----:B------:R-:W0:Y:S07]  /*0010*/  S2R R0, SR_TID.X ;  /* 0x0000000000007919 */ /* 0x000e2e0000002100 */
[----:B------:R-:W0:Y:S01]  /*0020*/  S2UR UR6, SR_CTAID.X ;  /* 0x00000000000679c3 */ /* 0x000e220000002500 */
[----:B------:R-:W1:Y:S07]  /*0030*/  LDCU.64 UR4, c[0x0][0x358] ;  /* 0x00006b00ff0477ac */ /* 0x000e6e0008000a00 */
[----:B------:R-:W0:Y:S08]  /*0040*/  LDC R9, c[0x0][0x360] ;  /* 0x0000d800ff097b82 */ /* 0x000e300000000800 */
[----:B------:R-:W2:Y:S08]  /*0050*/  LDC.64 R2, c[0x0][0x380] ;  /* 0x0000e000ff027b82 */ /* 0x000eb00000000a00 */
[----:B------:R-:W3:Y:S01]  /*0060*/  LDC.64 R4, c[0x0][0x388] ;  /* 0x0000e200ff047b82 */ /* 0x000ee20000000a00 */
[----:B0-----:R-:W-:-:S07]  /*0070*/  IMAD R9, R9, UR6, R0 ;  /* 0x0000000609097c24 */ /* 0x001fce000f8e0200 */
[----:B------:R-:W0:Y:S01]  /*0080*/  LDC.64 R6, c[0x0][0x390] ;  /* 0x0000e400ff067b82 */ /* 0x000e220000000a00 */
[----:B--2---:R-:W-:-:S06]  /*0090*/  IMAD.WIDE R2, R9, 0x4, R2 ;  /* 0x0000000409027825 */ /* 0x004fcc00078e0202 */
[----:B-1----:R-:W2:Y:S01]  /*00a0*/  LDG.E R2, desc[UR4][R2.64] ;  /* 0x0000000402027981 */ /* 0x002ea2000c1e1900 */
[----:B---3--:R-:W-:-:S06]  /*00b0*/  IMAD.WIDE R4, R9, 0x4, R4 ;  /* 0x0000000409047825 */ /* 0x008fcc00078e0204 */
[----:B------:R-:W2:Y:S01]  /*00c0*/  LDG.E R5, desc[UR4][R4.64] ;  /* 0x0000000404057981 */ /* 0x000ea2000c1e1900 */
[----:B0-----:R-:W-:Y:S01]  /*00d0*/  IMAD.WIDE R6, R9, 0x4, R6 ;  /* 0x0000000409067825 */ /* 0x001fe200078e0206 */
[----:B--2---:R-:W-:-:S05]  /*00e0*/  LEA R9, R2, R5, 0x1 ;  /* 0x0000000502097211 */ /* 0x004fca00078e08ff */
[----:B------:R-:W-:Y:S01]  /*00f0*/  STG.E desc[UR4][R6.64], R9 ;  /* 0x0000000906007986 */ /* 0x000fe2000c101904 */
[----:B------:R-:W-:Y:S05]  /*0100*/  EXIT ;  /* 0x000000000000794d */ /* 0x000fea0003800000 */
.L_x_0:
[----:B------:R-:W-:-:S00]  /*0110*/  BRA `(.L_x_0) ;  /* 0xfffffffc00fc7947 */ /* 0x000fc0000383ffff */
[----:B------:R-:W-:-:S00]  /*0120*/  NOP ;  /* 0x0000000000007918 */ /* 0x000fc00000000000 */
        /* <DEDUP_REMOVED lines=13> */
.L_x_1:


//--------------------- .nv.shared.reserved.0     --------------------------
	.section	.nv.shared.reserved.0,"aw",@nobits
	.weak		__nv_reservedSMEM_offset_0_alias
	.size		__nv_reservedSMEM_offset_0_alias, 0, 64
	.other		__nv_reservedSMEM_offset_0_alias,@"STO_CUDA_RESERVED_SHARED STV_DEFAULT"
__nv_reservedSMEM_offset_0_alias:
	.zero		0
	.zero		64


//--------------------- .nv.constant0._Z6GPU_fnPiS_S_ --------------------------
	.section	.nv.constant0._Z6GPU_fnPiS_S_,"a",@progbits
	.sectionflags	@""
	.align	4
.nv.constant0._Z6GPU_fnPiS_S_:
	.zero		920


//--------------------- SYMBOLS --------------------------

	.type		.nv.reservedSmem.offset0,@object
	.size		.nv.reservedSmem.offset0,0x4
